//
// Generated by NVIDIA NVVM Compiler
//
// Compiler Build ID: CL-36424714
// Cuda compilation tools, release 13.0, V13.0.88
// Based on NVVM 20.0.0
//

.version 9.0
.target sm_100
.address_size 64

	// .globl	_Z23computeSpectralCentroidP6float2Pfi

.visible .entry _Z23computeSpectralCentroidP6float2Pfi(
	.param .u64 .ptr .align 1 _Z23computeSpectralCentroidP6float2Pfi_param_0,
	.param .u64 .ptr .align 1 _Z23computeSpectralCentroidP6float2Pfi_param_1,
	.param .u32 _Z23computeSpectralCentroidP6float2Pfi_param_2
)
{
	.reg .pred 	%p<11>;
	.reg .b32 	%r<33>;
	.reg .b32 	%f<161>;
	.reg .b64 	%rd<15>;

	ld.param.u64 	%rd6, [_Z23computeSpectralCentroidP6float2Pfi_param_0];
	ld.param.u64 	%rd5, [_Z23computeSpectralCentroidP6float2Pfi_param_1];
	ld.param.u32 	%r13, [_Z23computeSpectralCentroidP6float2Pfi_param_2];
	cvta.to.global.u64 	%rd1, %rd6;
	setp.lt.s32 	%p1, %r13, 2;
	mov.f32 	%f159, 0f00000000;
	mov.f32 	%f160, %f159;
	@%p1 bra 	$L__BB0_13;
	add.s32 	%r1, %r13, -1;
	add.s32 	%r15, %r13, -2;
	and.b32  	%r2, %r1, 7;
	setp.lt.u32 	%p2, %r15, 7;
	mov.f32 	%f160, 0f00000000;
	mov.b32 	%r31, 1;
	mov.f32 	%f159, %f160;
	@%p2 bra 	$L__BB0_5;
	and.b32  	%r3, %r1, -8;
	add.s64 	%rd14, %rd1, 32;
	mov.f32 	%f160, 0f00000000;
	mov.b32 	%r29, 0;
$L__BB0_3:
	.pragma "nounroll";
	add.s32 	%r17, %r29, 1;
	ld.global.v2.f32 	{%f29, %f30}, [%rd14+-24];
	mul.f32 	%f31, %f30, %f30;
	fma.rn.f32 	%f32, %f29, %f29, %f31;
	sqrt.rn.f32 	%f33, %f32;
	cvt.rn.f32.u32 	%f34, %r17;
	fma.rn.f32 	%f35, %f33, %f34, %f159;
	add.f32 	%f36, %f160, %f33;
	ld.global.v2.f32 	{%f37, %f38}, [%rd14+-16];
	mul.f32 	%f39, %f38, %f38;
	fma.rn.f32 	%f40, %f37, %f37, %f39;
	sqrt.rn.f32 	%f41, %f40;
	add.s32 	%r18, %r29, 2;
	cvt.rn.f32.u32 	%f42, %r18;
	fma.rn.f32 	%f43, %f41, %f42, %f35;
	add.f32 	%f44, %f36, %f41;
	ld.global.v2.f32 	{%f45, %f46}, [%rd14+-8];
	mul.f32 	%f47, %f46, %f46;
	fma.rn.f32 	%f48, %f45, %f45, %f47;
	sqrt.rn.f32 	%f49, %f48;
	add.s32 	%r19, %r29, 3;
	cvt.rn.f32.u32 	%f50, %r19;
	fma.rn.f32 	%f51, %f49, %f50, %f43;
	add.f32 	%f52, %f44, %f49;
	ld.global.v2.f32 	{%f53, %f54}, [%rd14];
	mul.f32 	%f55, %f54, %f54;
	fma.rn.f32 	%f56, %f53, %f53, %f55;
	sqrt.rn.f32 	%f57, %f56;
	add.s32 	%r20, %r29, 4;
	cvt.rn.f32.u32 	%f58, %r20;
	fma.rn.f32 	%f59, %f57, %f58, %f51;
	add.f32 	%f60, %f52, %f57;
	ld.global.v2.f32 	{%f61, %f62}, [%rd14+8];
	mul.f32 	%f63, %f62, %f62;
	fma.rn.f32 	%f64, %f61, %f61, %f63;
	sqrt.rn.f32 	%f65, %f64;
	add.s32 	%r21, %r29, 5;
	cvt.rn.f32.u32 	%f66, %r21;
	fma.rn.f32 	%f67, %f65, %f66, %f59;
	add.f32 	%f68, %f60, %f65;
	ld.global.v2.f32 	{%f69, %f70}, [%rd14+16];
	mul.f32 	%f71, %f70, %f70;
	fma.rn.f32 	%f72, %f69, %f69, %f71;
	sqrt.rn.f32 	%f73, %f72;
	add.s32 	%r22, %r29, 6;
	cvt.rn.f32.u32 	%f74, %r22;
	fma.rn.f32 	%f75, %f73, %f74, %f67;
	add.f32 	%f76, %f68, %f73;
	ld.global.v2.f32 	{%f77, %f78}, [%rd14+24];
	mul.f32 	%f79, %f78, %f78;
	fma.rn.f32 	%f80, %f77, %f77, %f79;
	sqrt.rn.f32 	%f81, %f80;
	add.s32 	%r23, %r29, 7;
	cvt.rn.f32.u32 	%f82, %r23;
	fma.rn.f32 	%f83, %f81, %f82, %f75;
	add.f32 	%f84, %f76, %f81;
	ld.global.v2.f32 	{%f85, %f86}, [%rd14+32];
	mul.f32 	%f87, %f86, %f86;
	fma.rn.f32 	%f88, %f85, %f85, %f87;
	sqrt.rn.f32 	%f89, %f88;
	add.s32 	%r29, %r29, 8;
	cvt.rn.f32.u32 	%f90, %r29;
	fma.rn.f32 	%f159, %f89, %f90, %f83;
	add.f32 	%f160, %f84, %f89;
	add.s64 	%rd14, %rd14, 64;
	setp.ne.s32 	%p3, %r29, %r3;
	@%p3 bra 	$L__BB0_3;
	add.s32 	%r31, %r29, 1;
$L__BB0_5:
	setp.eq.s32 	%p4, %r2, 0;
	@%p4 bra 	$L__BB0_13;
	and.b32  	%r8, %r1, 3;
	setp.lt.u32 	%p5, %r2, 4;
	@%p5 bra 	$L__BB0_8;
	mul.wide.u32 	%rd7, %r31, 8;
	add.s64 	%rd8, %rd1, %rd7;
	ld.global.v2.f32 	{%f92, %f93}, [%rd8];
	mul.f32 	%f94, %f93, %f93;
	fma.rn.f32 	%f95, %f92, %f92, %f94;
	sqrt.rn.f32 	%f96, %f95;
	cvt.rn.f32.u32 	%f97, %r31;
	fma.rn.f32 	%f98, %f96, %f97, %f159;
	add.f32 	%f99, %f160, %f96;
	add.s32 	%r24, %r31, 1;
	ld.global.f32 	%f100, [%rd8+8];
	ld.global.f32 	%f101, [%rd8+12];
	mul.f32 	%f102, %f101, %f101;
	fma.rn.f32 	%f103, %f100, %f100, %f102;
	sqrt.rn.f32 	%f104, %f103;
	cvt.rn.f32.u32 	%f105, %r24;
	fma.rn.f32 	%f106, %f104, %f105, %f98;
	add.f32 	%f107, %f99, %f104;
	add.s32 	%r25, %r31, 2;
	ld.global.f32 	%f108, [%rd8+16];
	ld.global.f32 	%f109, [%rd8+20];
	mul.f32 	%f110, %f109, %f109;
	fma.rn.f32 	%f111, %f108, %f108, %f110;
	sqrt.rn.f32 	%f112, %f111;
	cvt.rn.f32.u32 	%f113, %r25;
	fma.rn.f32 	%f114, %f112, %f113, %f106;
	add.f32 	%f115, %f107, %f112;
	add.s32 	%r26, %r31, 3;
	ld.global.f32 	%f116, [%rd8+24];
	ld.global.f32 	%f117, [%rd8+28];
	mul.f32 	%f118, %f117, %f117;
	fma.rn.f32 	%f119, %f116, %f116, %f118;
	sqrt.rn.f32 	%f120, %f119;
	cvt.rn.f32.u32 	%f121, %r26;
	fma.rn.f32 	%f159, %f120, %f121, %f114;
	add.f32 	%f160, %f115, %f120;
	add.s32 	%r31, %r31, 4;
$L__BB0_8:
	setp.eq.s32 	%p6, %r8, 0;
	@%p6 bra 	$L__BB0_13;
	setp.eq.s32 	%p7, %r8, 1;
	@%p7 bra 	$L__BB0_11;
	mul.wide.u32 	%rd9, %r31, 8;
	add.s64 	%rd10, %rd1, %rd9;
	ld.global.v2.f32 	{%f123, %f124}, [%rd10];
	mul.f32 	%f125, %f124, %f124;
	fma.rn.f32 	%f126, %f123, %f123, %f125;
	sqrt.rn.f32 	%f127, %f126;
	cvt.rn.f32.u32 	%f128, %r31;
	fma.rn.f32 	%f129, %f127, %f128, %f159;
	add.f32 	%f130, %f160, %f127;
	add.s32 	%r27, %r31, 1;
	ld.global.f32 	%f131, [%rd10+8];
	ld.global.f32 	%f132, [%rd10+12];
	mul.f32 	%f133, %f132, %f132;
	fma.rn.f32 	%f134, %f131, %f131, %f133;
	sqrt.rn.f32 	%f135, %f134;
	cvt.rn.f32.u32 	%f136, %r27;
	fma.rn.f32 	%f159, %f135, %f136, %f129;
	add.f32 	%f160, %f130, %f135;
	add.s32 	%r31, %r31, 2;
$L__BB0_11:
	and.b32  	%r28, %r1, 1;
	setp.eq.b32 	%p8, %r28, 1;
	not.pred 	%p9, %p8;
	@%p9 bra 	$L__BB0_13;
	mul.wide.u32 	%rd11, %r31, 8;
	add.s64 	%rd12, %rd1, %rd11;
	ld.global.v2.f32 	{%f137, %f138}, [%rd12];
	mul.f32 	%f139, %f138, %f138;
	fma.rn.f32 	%f140, %f137, %f137, %f139;
	sqrt.rn.f32 	%f141, %f140;
	cvt.rn.f32.u32 	%f142, %r31;
	fma.rn.f32 	%f159, %f141, %f142, %f159;
	add.f32 	%f160, %f160, %f141;
$L__BB0_13:
	cvta.to.global.u64 	%rd13, %rd5;
	setp.gt.f32 	%p10, %f160, 0f358637BD;
	div.rn.f32 	%f143, %f159, %f160;
	selp.f32 	%f144, %f143, 0f00000000, %p10;
	st.global.f32 	[%rd13], %f144;
	ret;

}


// ===== COMPILED SASS (sm_100) =====

	.target	sm_100

	.elftype	@"ET_EXEC"


//--------------------- .note.nv.tkinfo           --------------------------
	.section	.note.nv.tkinfo,"",@"SHT_NOTE"
	.sectionflags	@"SHF_NOTE_NV_TKINFO"
	.tkinfo
        /*0018*/ 	.word	0x00000002
        /*0030*/ 	.string	""
        /*0030*/ 	.string	"ptxas"
        /*0030*/ 	.string	"Cuda compilation tools, release 13.0, V13.0.88"
        /*0030*/ 	.string	"Build cuda_13.0.r13.0/compiler.36424714_0"
        /*0030*/ 	.string	"-arch sm_100 -m 64 "



//--------------------- .note.nv.cuinfo           --------------------------
	.section	.note.nv.cuinfo,"",@"SHT_NOTE"
	.sectionflags	@"SHF_NOTE_NV_CUINFO"
        /*0018*/ 	.short	0x0002
        /*001a*/ 	.short	0x0064
        /*001c*/ 	.short	0x0082
	.zero		2


//--------------------- .nv.info                  --------------------------
	.section	.nv.info,"",@"SHT_CUDA_INFO"
	.align	4


	//----- nvinfo : EIATTR_REGCOUNT
	.align		4
        /*0000*/ 	.byte	0x04, 0x2f
        /*0002*/ 	.short	(.L_1 - .L_0)
	.align		4
.L_0:
        /*0004*/ 	.word	index@(_Z23computeSpectralCentroidP6float2Pfi)
        /*0008*/ 	.word	0x00000010


	//----- nvinfo : EIATTR_FRAME_SIZE
	.align		4
.L_1:
        /*000c*/ 	.byte	0x04, 0x11
        /*000e*/ 	.short	(.L_3 - .L_2)
	.align		4
.L_2:
        /*0010*/ 	.word	index@($__internal_1_$__cuda_sm3x_div_rn_noftz_f32_slowpath)
        /*0014*/ 	.word	0x00000000


	//----- nvinfo : EIATTR_FRAME_SIZE
	.align		4
.L_3:
        /*0018*/ 	.byte	0x04, 0x11
        /*001a*/ 	.short	(.L_5 - .L_4)
	.align		4
.L_4:
        /*001c*/ 	.word	index@($__internal_0_$__cuda_sm20_sqrt_rn_f32_slowpath)
        /*0020*/ 	.word	0x00000000


	//----- nvinfo : EIATTR_FRAME_SIZE
	.align		4
.L_5:
        /*0024*/ 	.byte	0x04, 0x11
        /*0026*/ 	.short	(.L_7 - .L_6)
	.align		4
.L_6:
        /*0028*/ 	.word	index@(_Z23computeSpectralCentroidP6float2Pfi)
        /*002c*/ 	.word	0x00000000


	//----- nvinfo : EIATTR_MIN_STACK_SIZE
	.align		4
.L_7:
        /*0030*/ 	.byte	0x04, 0x12
        /*0032*/ 	.short	(.L_9 - .L_8)
	.align		4
.L_8:
        /*0034*/ 	.word	index@(_Z23computeSpectralCentroidP6float2Pfi)
        /*0038*/ 	.word	0x00000000
.L_9:


//--------------------- .nv.compat                --------------------------
	.section	.nv.compat,"",@"SHT_CUDA_COMPAT_INFO"
	.align	4
        /*0000*/ 	.byte	0x02, 0x09, 0x00, 0x00, 0x02, 0x02, 0x01, 0x00, 0x02, 0x05, 0x05, 0x00, 0x03, 0x07, 0x01, 0x01
        /*0010*/ 	.byte	0x02, 0x03, 0x00, 0x00, 0x02, 0x06, 0x01, 0x00, 0x04, 0x0b, 0x08, 0x00, 0x01, 0x00, 0x00, 0x00
        /*0020*/ 	.byte	0x00, 0x00, 0x00, 0x00


//--------------------- .nv.info._Z23computeSpectralCentroidP6float2Pfi --------------------------
	.section	.nv.info._Z23computeSpectralCentroidP6float2Pfi,"",@"SHT_CUDA_INFO"
	.sectionflags	@""
	.align	4


	//----- nvinfo : EIATTR_CUDA_API_VERSION
	.align		4
        /*0000*/ 	.byte	0x04, 0x37
        /*0002*/ 	.short	(.L_11 - .L_10)
.L_10:
        /*0004*/ 	.word	0x00000082


	//----- nvinfo : EIATTR_KPARAM_INFO
	.align		4
.L_11:
        /*0008*/ 	.byte	0x04, 0x17
        /*000a*/ 	.short	(.L_13 - .L_12)
.L_12:
        /*000c*/ 	.word	0x00000000
        /*0010*/ 	.short	0x0002
        /*0012*/ 	.short	0x0010
        /*0014*/ 	.byte	0x00, 0xf0, 0x11, 0x00


	//----- nvinfo : EIATTR_KPARAM_INFO
	.align		4
.L_13:
        /*0018*/ 	.byte	0x04, 0x17
        /*001a*/ 	.short	(.L_15 - .L_14)
.L_14:
        /*001c*/ 	.word	0x00000000
        /*0020*/ 	.short	0x0001
        /*0022*/ 	.short	0x0008
        /*0024*/ 	.byte	0x00, 0xf5, 0x21, 0x00


	//----- nvinfo : EIATTR_KPARAM_INFO
	.align		4
.L_15:
        /*0028*/ 	.byte	0x04, 0x17
        /*002a*/ 	.short	(.L_17 - .L_16)
.L_16:
        /*002c*/ 	.word	0x00000000
        /*0030*/ 	.short	0x0000
        /*0032*/ 	.short	0x0000
        /*0034*/ 	.byte	0x00, 0xf5, 0x21, 0x00


	//----- nvinfo : EIATTR_SPARSE_MMA_MASK
	.align		4
.L_17:
        /*0038*/ 	.byte	0x03, 0x50
        /*003a*/ 	.short	0x0000


	//----- nvinfo : EIATTR_MAXREG_COUNT
	.align		4
        /*003c*/ 	.byte	0x03, 0x1b
        /*003e*/ 	.short	0x00ff


	//----- nvinfo : EIATTR_MERCURY_ISA_VERSION
	.align		4
        /*0040*/ 	.byte	0x03, 0x5f
        /*0042*/ 	.short	0x0101


	//----- nvinfo : EIATTR_VRC_CTA_INIT_COUNT
	.align		4
        /*0044*/ 	.byte	0x02, 0x4a
	.zero		1
	.zero		1


	//----- nvinfo : EIATTR_EXIT_INSTR_OFFSETS
	.align		4
        /*0048*/ 	.byte	0x04, 0x1c
        /*004a*/ 	.short	(.L_19 - .L_18)


	//   ....[0]....
.L_18:
        /*004c*/ 	.word	0x00001590


	//----- nvinfo : EIATTR_CRS_STACK_SIZE
	.align		4
.L_19:
        /*0050*/ 	.byte	0x04, 0x1e
        /*0052*/ 	.short	(.L_21 - .L_20)
.L_20:
        /*0054*/ 	.word	0x00000000


	//----- nvinfo : EIATTR_CBANK_PARAM_SIZE
	.align		4
.L_21:
        /*0058*/ 	.byte	0x03, 0x19
        /*005a*/ 	.short	0x0014


	//----- nvinfo : EIATTR_PARAM_CBANK
	.align		4
        /*005c*/ 	.byte	0x04, 0x0a
        /*005e*/ 	.short	(.L_23 - .L_22)
	.align		4
.L_22:
        /*0060*/ 	.word	index@(.nv.constant0._Z23computeSpectralCentroidP6float2Pfi)
        /*0064*/ 	.short	0x0380
        /*0066*/ 	.short	0x0014


	//----- nvinfo : EIATTR_SW_WAR
	.align		4
.L_23:
        /*0068*/ 	.byte	0x04, 0x36
        /*006a*/ 	.short	(.L_25 - .L_24)
.L_24:
        /*006c*/ 	.word	0x00000008
.L_25:


//--------------------- .nv.callgraph             --------------------------
	.section	.nv.callgraph,"",@"SHT_CUDA_CALLGRAPH"
	.align	4
	.sectionentsize	8
	.align		4
        /*0000*/ 	.word	0x00000000
	.align		4
        /*0004*/ 	.word	0xffffffff
	.align		4
        /*0008*/ 	.word	0x00000000
	.align		4
        /*000c*/ 	.word	0xfffffffe
	.align		4
        /*0010*/ 	.word	0x00000000
	.align		4
        /*0014*/ 	.word	0xfffffffd
	.align		4
        /*0018*/ 	.word	0x00000000
	.align		4
        /*001c*/ 	.word	0xfffffffc


//--------------------- .text._Z23computeSpectralCentroidP6float2Pfi --------------------------
	.section	.text._Z23computeSpectralCentroidP6float2Pfi,"ax",@progbits
	.align	128
        .global         _Z23computeSpectralCentroidP6float2Pfi
        .type           _Z23computeSpectralCentroidP6float2Pfi,@function
        .size           _Z23computeSpectralCentroidP6float2Pfi,(.L_x_47 - _Z23computeSpectralCentroidP6float2Pfi)
        .other          _Z23computeSpectralCentroidP6float2Pfi,@"STO_CUDA_ENTRY STV_DEFAULT"
_Z23computeSpectralCentroidP6float2Pfi:
.text._Z23computeSpectralCentroidP6float2Pfi:
[----:B------:R-:W-:Y:S01]  /*0000*/  LDC R1, c[0x0][0x37c] ;  /* 0x0000df00ff017b82 */ /* 0x000fe20000000800 */
[----:B------:R-:W0:Y:S01]  /*0010*/  LDCU UR5, c[0x0][0x390] ;  /* 0x00007200ff0577ac */ /* 0x000e220008000800 */
[----:B------:R-:W-:Y:S01]  /*0020*/  CS2R R10, SRZ ;  /* 0x00000000000a7805 */ /* 0x000fe2000001ff00 */
[----:B------:R-:W1:Y:S01]  /*0030*/  LDCU.64 UR10, c[0x0][0x358] ;  /* 0x00006b00ff0a77ac */ /* 0x000e620008000a00 */
[----:B0-----:R-:W-:-:S09]  /*0040*/  UISETP.GE.AND UP0, UPT, UR5, 0x2, UPT ;  /* 0x000000020500788c */ /* 0x001fd2000bf06270 */
[----:B-1----:R-:W-:Y:S05]  /*0050*/  BRA.U !UP0, `(.L_x_0) ;  /* 0x0000001508087547 */ /* 0x002fea000b800000 */
[----:B------:R-:W-:Y:S01]  /*0060*/  UIADD3 UR4, UPT, UPT, UR5, -0x1, URZ ;  /* 0xffffffff05047890 */ /* 0x000fe2000fffe0ff */
[----:B------:R-:W-:Y:S01]  /*0070*/  HFMA2 R6, -RZ, RZ, 0, 5.9604644775390625e-08 ;  /* 0x00000001ff067431 */ /* 0x000fe200000001ff */
[----:B------:R-:W-:Y:S01]  /*0080*/  UIADD3 UR5, UPT, UPT, UR5, -0x2, URZ ;  /* 0xfffffffe05057890 */ /* 0x000fe2000fffe0ff */
[----:B------:R-:W-:Y:S01]  /*0090*/  CS2R R10, SRZ ;  /* 0x00000000000a7805 */ /* 0x000fe2000001ff00 */
[----:B------:R-:W-:Y:S02]  /*00a0*/  ULOP3.LUT UR8, UR4, 0x7, URZ, 0xc0, !UPT ;  /* 0x0000000704087892 */ /* 0x000fe4000f8ec0ff */
[----:B------:R-:W-:-:S09]  /*00b0*/  UISETP.GE.U32.AND UP0, UPT, UR5, 0x7, UPT ;  /* 0x000000070500788c */ /* 0x000fd2000bf06070 */
[----:B------:R-:W-:Y:S05]  /*00c0*/  BRA.U !UP0, `(.L_x_1) ;  /* 0x0000000908947547 */ /* 0x000fea000b800000 */
[----:B------:R-:W0:Y:S01]  /*00d0*/  LDCU.64 UR6, c[0x0][0x380] ;  /* 0x00007000ff0677ac */ /* 0x000e220008000a00 */
[----:B------:R-:W-:Y:S02]  /*00e0*/  MOV R10, RZ ;  /* 0x000000ff000a7202 */ /* 0x000fe40000000f00 */
[----:B------:R-:W-:Y:S01]  /*00f0*/  MOV R6, RZ ;  /* 0x000000ff00067202 */ /* 0x000fe20000000f00 */
[----:B0-----:R-:W-:-:S04]  /*0100*/  UIADD3 UR5, UP0, UPT, UR6, 0x20, URZ ;  /* 0x0000002006057890 */ /* 0x001fc8000ff1e0ff */
[----:B------:R-:W-:Y:S02]  /*0110*/  UIADD3.X UR6, UPT, UPT, URZ, UR7, URZ, UP0, !UPT ;  /* 0x00000007ff067290 */ /* 0x000fe400087fe4ff */
[----:B------:R-:W-:Y:S01]  /*0120*/  MOV R2, UR5 ;  /* 0x0000000500027c02 */ /* 0x000fe20008000f00 */
[----:B------:R-:W-:-:S03]  /*0130*/  ULOP3.LUT UR7, UR4, 0xfffffff8, URZ, 0xc0, !UPT ;  /* 0xfffffff804077892 */ /* 0x000fc6000f8ec0ff */
[----:B------:R-:W-:-:S09]  /*0140*/  IMAD.U32 R3, RZ, RZ, UR6 ;  /* 0x00000006ff037e24 */ /* 0x000fd2000f8e00ff */
.L_x_18:
[----:B------:R-:W2:Y:S01]  /*0150*/  LDG.E.64 R4, desc[UR10][R2.64+-0x18] ;  /* 0xffffe80a02047981 */ /* 0x000ea2000c1e1b00 */
[----:B------:R-:W-:Y:S01]  /*0160*/  IADD3 R12, PT, PT, R6, 0x1, RZ ;  /* 0x00000001060c7810 */ /* 0x000fe20007ffe0ff */
[----:B--2---:R-:W-:-:S04]  /*0170*/  FMUL R5, R5, R5 ;  /* 0x0000000505057220 */ /* 0x004fc80000400000 */
[----:B------:R-:W-:-:S04]  /*0180*/  FFMA R5, R4, R4, R5 ;  /* 0x0000000404057223 */ /* 0x000fc80000000005 */
[----:B------:R0:W1:Y:S01]  /*0190*/  MUFU.RSQ R4, R5 ;  /* 0x0000000500047308 */ /* 0x0000620000001400 */
[----:B------:R-:W-:-:S04]  /*01a0*/  IADD3 R0, PT, PT, R5, -0xd000000, RZ ;  /* 0xf300000005007810 */ /* 0x000fc80007ffe0ff */
[----:B------:R-:W-:-:S13]  /*01b0*/  ISETP.GT.U32.AND P0, PT, R0, 0x727fffff, PT ;  /* 0x727fffff0000780c */ /* 0x000fda0003f04070 */
[----:B01----:R-:W-:Y:S05]  /*01c0*/  @!P0 BRA `(.L_x_2) ;  /* 0x0000000000108947 */ /* 0x003fea0003800000 */
[----:B------:R-:W-:Y:S02]  /*01d0*/  MOV R0, R5 ;  /* 0x0000000500007202 */ /* 0x000fe40000000f00 */
[----:B------:R-:W-:-:S07]  /*01e0*/  MOV R4, 0x200 ;  /* 0x0000020000047802 */ /* 0x000fce0000000f00 */
[----:B------:R-:W-:Y:S05]  /*01f0*/  CALL.REL.NOINC `($__internal_0_$__cuda_sm20_sqrt_rn_f32_slowpath) ;  /* 0x0000001000e87944 */ /* 0x000fea0003c00000 */
[----:B------:R-:W-:Y:S05]  /*0200*/  BRA `(.L_x_3) ;  /* 0x0000000000107947 */ /* 0x000fea0003800000 */
.L_x_2:
[----:B------:R-:W-:Y:S01]  /*0210*/  FMUL.FTZ R0, R5, R4 ;  /* 0x0000000405007220 */ /* 0x000fe20000410000 */
[----:B------:R-:W-:-:S03]  /*0220*/  FMUL.FTZ R4, R4, 0.5 ;  /* 0x3f00000004047820 */ /* 0x000fc60000410000 */
[----:B------:R-:W-:-:S04]  /*0230*/  FFMA R5, -R0, R0, R5 ;  /* 0x0000000000057223 */ /* 0x000fc80000000105 */
[----:B------:R-:W-:-:S07]  /*0240*/  FFMA R0, R5, R4, R0 ;  /* 0x0000000405007223 */ /* 0x000fce0000000000 */
.L_x_3:
[----:B------:R-:W2:Y:S01]  /*0250*/  LDG.E.64 R4, desc[UR10][R2.64+-0x10] ;  /* 0xfffff00a02047981 */ /* 0x000ea2000c1e1b00 */
[----:B------:R-:W-:Y:S01]  /*0260*/  I2FP.F32.U32 R12, R12 ;  /* 0x0000000c000c7245 */ /* 0x000fe20000201000 */
[----:B------:R-:W-:-:S04]  /*0270*/  FADD R10, R0, R10 ;  /* 0x0000000a000a7221 */ /* 0x000fc80000000000 */
[----:B------:R-:W-:Y:S01]  /*0280*/  FFMA R11, R12, R0, R11 ;  /* 0x000000000c0b7223 */ /* 0x000fe2000000000b */
[----:B--2---:R-:W-:-:S04]  /*0290*/  FMUL R5, R5, R5 ;  /* 0x0000000505057220 */ /* 0x004fc80000400000 */
[----:B------:R-:W-:-:S04]  /*02a0*/  FFMA R5, R4, R4, R5 ;  /* 0x0000000404057223 */ /* 0x000fc80000000005 */
[----:B------:R0:W1:Y:S01]  /*02b0*/  MUFU.RSQ R8, R5 ;  /* 0x0000000500087308 */ /* 0x0000620000001400 */
[----:B------:R-:W-:-:S04]  /*02c0*/  IADD3 R4, PT, PT, R5, -0xd000000, RZ ;  /* 0xf300000005047810 */ /* 0x000fc80007ffe0ff */
[----:B------:R-:W-:-:S13]  /*02d0*/  ISETP.GT.U32.AND P0, PT, R4, 0x727fffff, PT ;  /* 0x727fffff0400780c */ /* 0x000fda0003f04070 */
[----:B01----:R-:W-:Y:S05]  /*02e0*/  @!P0 BRA `(.L_x_4) ;  /* 0x0000000000108947 */ /* 0x003fea0003800000 */
[----:B------:R-:W-:Y:S01]  /*02f0*/  IMAD.MOV.U32 R0, RZ, RZ, R5 ;  /* 0x000000ffff007224 */ /* 0x000fe200078e0005 */
[----:B------:R-:W-:-:S07]  /*0300*/  MOV R4, 0x320 ;  /* 0x0000032000047802 */ /* 0x000fce0000000f00 */
[----:B------:R-:W-:Y:S05]  /*0310*/  CALL.REL.NOINC `($__internal_0_$__cuda_sm20_sqrt_rn_f32_slowpath) ;  /* 0x0000001000a07944 */ /* 0x000fea0003c00000 */
[----:B------:R-:W-:Y:S05]  /*0320*/  BRA `(.L_x_5) ;  /* 0x0000000000107947 */ /* 0x000fea0003800000 */
.L_x_4:
[----:B------:R-:W-:Y:S01]  /*0330*/  FMUL.FTZ R0, R5, R8 ;  /* 0x0000000805007220 */ /* 0x000fe20000410000 */
[----:B------:R-:W-:-:S03]  /*0340*/  FMUL.FTZ R4, R8, 0.5 ;  /* 0x3f00000008047820 */ /* 0x000fc60000410000 */
[----:B------:R-:W-:-:S04]  /*0350*/  FFMA R5, -R0, R0, R5 ;  /* 0x0000000000057223 */ /* 0x000fc80000000105 */
[----:B------:R-:W-:-:S07]  /*0360*/  FFMA R0, R5, R4, R0 ;  /* 0x0000000405007223 */ /* 0x000fce0000000000 */
.L_x_5:
[----:B------:R-:W2:Y:S01]  /*0370*/  LDG.E.64 R4, desc[UR10][R2.64+-0x8] ;  /* 0xfffff80a02047981 */ /* 0x000ea2000c1e1b00 */
[----:B------:R-:W-:Y:S01]  /*0380*/  FADD R10, R10, R0 ;  /* 0x000000000a0a7221 */ /* 0x000fe20000000000 */
[----:B--2---:R-:W-:-:S04]  /*0390*/  FMUL R5, R5, R5 ;  /* 0x0000000505057220 */ /* 0x004fc80000400000 */
[----:B------:R-:W-:Y:S01]  /*03a0*/  FFMA R7, R4, R4, R5 ;  /* 0x0000000404077223 */ /* 0x000fe20000000005 */
[----:B------:R-:W-:-:S03]  /*03b0*/  IADD3 R4, PT, PT, R6, 0x2, RZ ;  /* 0x0000000206047810 */ /* 0x000fc60007ffe0ff */
[----:B------:R0:W1:Y:S01]  /*03c0*/  MUFU.RSQ R8, R7 ;  /* 0x0000000700087308 */ /* 0x0000620000001400 */
[----:B------:R-:W-:Y:S02]  /*03d0*/  IADD3 R5, PT, PT, R7, -0xd000000, RZ ;  /* 0xf300000007057810 */ /* 0x000fe40007ffe0ff */
[----:B------:R-:W-:Y:S02]  /*03e0*/  I2FP.F32.U32 R4, R4 ;  /* 0x0000000400047245 */ /* 0x000fe40000201000 */
[----:B------:R-:W-:-:S03]  /*03f0*/  ISETP.GT.U32.AND P0, PT, R5, 0x727fffff, PT ;  /* 0x727fffff0500780c */ /* 0x000fc60003f04070 */
[----:B------:R-:W-:-:S10]  /*0400*/  FFMA R11, R4, R0, R11 ;  /* 0x00000000040b7223 */ /* 0x000fd4000000000b */
[----:B01----:R-:W-:Y:S05]  /*0410*/  @!P0 BRA `(.L_x_6) ;  /* 0x0000000000108947 */ /* 0x003fea0003800000 */
[----:B------:R-:W-:Y:S02]  /*0420*/  MOV R0, R7 ;  /* 0x0000000700007202 */ /* 0x000fe40000000f00 */
[----:B------:R-:W-:-:S07]  /*0430*/  MOV R4, 0x450 ;  /* 0x0000045000047802 */ /* 0x000fce0000000f00 */
[----:B------:R-:W-:Y:S05]  /*0440*/  CALL.REL.NOINC `($__internal_0_$__cuda_sm20_sqrt_rn_f32_slowpath) ;  /* 0x0000001000547944 */ /* 0x000fea0003c00000 */
[----:B------:R-:W-:Y:S05]  /*0450*/  BRA `(.L_x_7) ;  /* 0x0000000000107947 */ /* 0x000fea0003800000 */
.L_x_6:
[----:B------:R-:W-:Y:S01]  /*0460*/  FMUL.FTZ R0, R7, R8 ;  /* 0x0000000807007220 */ /* 0x000fe20000410000 */
[----:B------:R-:W-:-:S03]  /*0470*/  FMUL.FTZ R4, R8, 0.5 ;  /* 0x3f00000008047820 */ /* 0x000fc60000410000 */
[----:B------:R-:W-:-:S04]  /*0480*/  FFMA R5, -R0, R0, R7 ;  /* 0x0000000000057223 */ /* 0x000fc80000000107 */
[----:B------:R-:W-:-:S07]  /*0490*/  FFMA R0, R5, R4, R0 ;  /* 0x0000000405007223 */ /* 0x000fce0000000000 */
.L_x_7:
[----:B------:R-:W2:Y:S01]  /*04a0*/  LDG.E.64 R4, desc[UR10][R2.64] ;  /* 0x0000000a02047981 */ /* 0x000ea2000c1e1b00 */
[----:B------:R-:W-:Y:S01]  /*04b0*/  FADD R10, R10, R0 ;  /* 0x000000000a0a7221 */ /* 0x000fe20000000000 */
[----:B--2---:R-:W-:-:S04]  /*04c0*/  FMUL R5, R5, R5 ;  /* 0x0000000505057220 */ /* 0x004fc80000400000 */
[----:B------:R-:W-:Y:S01]  /*04d0*/  FFMA R7, R4, R4, R5 ;  /* 0x0000000404077223 */ /* 0x000fe20000000005 */
[----:B------:R-:W-:-:S03]  /*04e0*/  VIADD R4, R6, 0x3 ;  /* 0x0000000306047836 */ /* 0x000fc60000000000 */
        /* <DEDUP_REMOVED lines=10> */
.L_x_8:
[----:B------:R-:W-:Y:S01]  /*0590*/  FMUL.FTZ R0, R7, R8 ;  /* 0x0000000807007220 */ /* 0x000fe20000410000 */
[----:B------:R-:W-:-:S03]  /*05a0*/  FMUL.FTZ R4, R8, 0.5 ;  /* 0x3f00000008047820 */ /* 0x000fc60000410000 */
[----:B------:R-:W-:-:S04]  /*05b0*/  FFMA R5, -R0, R0, R7 ;  /* 0x0000000000057223 */ /* 0x000fc80000000107 */
[----:B------:R-:W-:-:S07]  /*05c0*/  FFMA R0, R5, R4, R0 ;  /* 0x0000000405007223 */ /* 0x000fce0000000000 */
.L_x_9:
        /* <DEDUP_REMOVED lines=15> */
.L_x_10:
[----:B------:R-:W-:Y:S01]  /*06c0*/  FMUL.FTZ R0, R7, R8 ;  /* 0x0000000807007220 */ /* 0x000fe20000410000 */
[----:B------:R-:W-:-:S03]  /*06d0*/  FMUL.FTZ R4, R8, 0.5 ;  /* 0x3f00000008047820 */ /* 0x000fc60000410000 */
[----:B------:R-:W-:-:S04]  /*06e0*/  FFMA R5, -R0, R0, R7 ;  /* 0x0000000000057223 */ /* 0x000fc80000000107 */
[----:B------:R-:W-:-:S07]  /*06f0*/  FFMA R0, R5, R4, R0 ;  /* 0x0000000405007223 */ /* 0x000fce0000000000 */
.L_x_11:
[----:B------:R-:W2:Y:S01]  /*0700*/  LDG.E.64 R4, desc[UR10][R2.64+0x10] ;  /* 0x0000100a02047981 */ /* 0x000ea2000c1e1b00 */
[----:B------:R-:W-:Y:S01]  /*0710*/  FADD R10, R10, R0 ;  /* 0x000000000a0a7221 */ /* 0x000fe20000000000 */
[----:B--2---:R-:W-:-:S04]  /*0720*/  FMUL R5, R5, R5 ;  /* 0x0000000505057220 */ /* 0x004fc80000400000 */
[----:B------:R-:W-:Y:S01]  /*0730*/  FFMA R7, R4, R4, R5 ;  /* 0x0000000404077223 */ /* 0x000fe20000000005 */
[----:B------:R-:W-:-:S03]  /*0740*/  IADD3 R4, PT, PT, R6, 0x5, RZ ;  /* 0x0000000506047810 */ /* 0x000fc60007ffe0ff */
[----:B------:R-:W-:Y:S01]  /*0750*/  VIADD R5, R7, 0xf3000000 ;  /* 0xf300000007057836 */ /* 0x000fe20000000000 */
[----:B------:R0:W1:Y:S01]  /*0760*/  MUFU.RSQ R8, R7 ;  /* 0x0000000700087308 */ /* 0x0000620000001400 */
[----:B------:R-:W-:-:S03]  /*0770*/  I2FP.F32.U32 R4, R4 ;  /* 0x0000000400047245 */ /* 0x000fc60000201000 */
[----:B------:R-:W-:Y:S02]  /*0780*/  ISETP.GT.U32.AND P0, PT, R5, 0x727fffff, PT ;  /* 0x727fffff0500780c */ /* 0x000fe40003f04070 */
[----:B------:R-:W-:-:S11]  /*0790*/  FFMA R11, R4, R0, R11 ;  /* 0x00000000040b7223 */ /* 0x000fd6000000000b */
[----:B01----:R-:W-:Y:S05]  /*07a0*/  @!P0 BRA `(.L_x_12) ;  /* 0x0000000000108947 */ /* 0x003fea0003800000 */
[----:B------:R-:W-:Y:S02]  /*07b0*/  MOV R0, R7 ;  /* 0x0000000700007202 */ /* 0x000fe40000000f00 */
[----:B------:R-:W-:-:S07]  /*07c0*/  MOV R4, 0x7e0 ;  /* 0x000007e000047802 */ /* 0x000fce0000000f00 */
[----:B------:R-:W-:Y:S05]  /*07d0*/  CALL.REL.NOINC `($__internal_0_$__cuda_sm20_sqrt_rn_f32_slowpath) ;  /* 0x0000000c00707944 */ /* 0x000fea0003c00000 */
[----:B------:R-:W-:Y:S05]  /*07e0*/  BRA `(.L_x_13) ;  /* 0x0000000000107947 */ /* 0x000fea0003800000 */
.L_x_12:
[----:B------:R-:W-:Y:S01]  /*07f0*/  FMUL.FTZ R0, R7, R8 ;  /* 0x0000000807007220 */ /* 0x000fe20000410000 */
[----:B------:R-:W-:-:S03]  /*0800*/  FMUL.FTZ R4, R8, 0.5 ;  /* 0x3f00000008047820 */ /* 0x000fc60000410000 */
[----:B------:R-:W-:-:S04]  /*0810*/  FFMA R5, -R0, R0, R7 ;  /* 0x0000000000057223 */ /* 0x000fc80000000107 */
[----:B------:R-:W-:-:S07]  /*0820*/  FFMA R0, R5, R4, R0 ;  /* 0x0000000405007223 */ /* 0x000fce0000000000 */
.L_x_13:
        /* <DEDUP_REMOVED lines=11> */
[----:B------:R-:W-:Y:S01]  /*08e0*/  IMAD.MOV.U32 R0, RZ, RZ, R7 ;  /* 0x000000ffff007224 */ /* 0x000fe200078e0007 */
[----:B------:R-:W-:-:S07]  /*08f0*/  MOV R4, 0x910 ;  /* 0x0000091000047802 */ /* 0x000fce0000000f00 */
[----:B------:R-:W-:Y:S05]  /*0900*/  CALL.REL.NOINC `($__internal_0_$__cuda_sm20_sqrt_rn_f32_slowpath) ;  /* 0x0000000c00247944 */ /* 0x000fea0003c00000 */
[----:B------:R-:W-:Y:S05]  /*0910*/  BRA `(.L_x_15) ;  /* 0x0000000000107947 */ /* 0x000fea0003800000 */
.L_x_14:
[----:B------:R-:W-:Y:S01]  /*0920*/  FMUL.FTZ R0, R7, R8 ;  /* 0x0000000807007220 */ /* 0x000fe20000410000 */
[----:B------:R-:W-:-:S03]  /*0930*/  FMUL.FTZ R4, R8, 0.5 ;  /* 0x3f00000008047820 */ /* 0x000fc60000410000 */
[----:B------:R-:W-:-:S04]  /*0940*/  FFMA R5, -R0, R0, R7 ;  /* 0x0000000000057223 */ /* 0x000fc80000000107 */
[----:B------:R-:W-:-:S07]  /*0950*/  FFMA R0, R5, R4, R0 ;  /* 0x0000000405007223 */ /* 0x000fce0000000000 */
.L_x_15:
        /* <DEDUP_REMOVED lines=15> */
.L_x_16:
[----:B------:R-:W-:Y:S01]  /*0a50*/  FMUL.FTZ R0, R7, R8 ;  /* 0x0000000807007220 */ /* 0x000fe20000410000 */
[----:B------:R-:W-:-:S03]  /*0a60*/  FMUL.FTZ R4, R8, 0.5 ;  /* 0x3f00000008047820 */ /* 0x000fc60000410000 */
[----:B------:R-:W-:-:S04]  /*0a70*/  FFMA R5, -R0, R0, R7 ;  /* 0x0000000000057223 */ /* 0x000fc80000000107 */
[----:B------:R-:W-:-:S07]  /*0a80*/  FFMA R0, R5, R4, R0 ;  /* 0x0000000405007223 */ /* 0x000fce0000000000 */
.L_x_17:
[----:B------:R-:W-:Y:S01]  /*0a90*/  IADD3 R6, PT, PT, R6, 0x8, RZ ;  /* 0x0000000806067810 */ /* 0x000fe20007ffe0ff */
[----:B------:R-:W-:Y:S01]  /*0aa0*/  FADD R10, R10, R0 ;  /* 0x000000000a0a7221 */ /* 0x000fe20000000000 */
[----:B------:R-:W-:Y:S02]  /*0ab0*/  IADD3 R2, P1, PT, R2, 0x40, RZ ;  /* 0x0000004002027810 */ /* 0x000fe40007f3e0ff */
[----:B------:R-:W-:Y:S02]  /*0ac0*/  ISETP.NE.AND P0, PT, R6, UR7, PT ;  /* 0x0000000706007c0c */ /* 0x000fe4000bf05270 */
[----:B------:R-:W-:Y:S01]  /*0ad0*/  I2FP.F32.U32 R11, R6 ;  /* 0x00000006000b7245 */ /* 0x000fe20000201000 */
[----:B------:R-:W-:-:S04]  /*0ae0*/  IMAD.X R3, RZ, RZ, R3, P1 ;  /* 0x000000ffff037224 */ /* 0x000fc800008e0603 */
[----:B------:R-:W-:-:S06]  /*0af0*/  FFMA R11, R11, R0, R12 ;  /* 0x000000000b0b7223 */ /* 0x000fcc000000000c */
[----:B------:R-:W-:Y:S05]  /*0b00*/  @P0 BRA `(.L_x_18) ;  /* 0xfffffff400900947 */ /* 0x000fea000383ffff */
[----:B------:R-:W-:-:S07]  /*0b10*/  IADD3 R6, PT, PT, R6, 0x1, RZ ;  /* 0x0000000106067810 */ /* 0x000fce0007ffe0ff */
.L_x_1:
[----:B------:R-:W-:-:S09]  /*0b20*/  UISETP.NE.AND UP0, UPT, UR8, URZ, UPT ;  /* 0x000000ff0800728c */ /* 0x000fd2000bf05270 */
[----:B------:R-:W-:Y:S05]  /*0b30*/  BRA.U !UP0, `(.L_x_0) ;  /* 0x0000000908507547 */ /* 0x000fea000b800000 */
[----:B------:R-:W-:Y:S02]  /*0b40*/  UISETP.GE.U32.AND UP0, UPT, UR8, 0x4, UPT ;  /* 0x000000040800788c */ /* 0x000fe4000bf06070 */
[----:B------:R-:W-:-:S07]  /*0b50*/  ULOP3.LUT UR5, UR4, 0x3, URZ, 0xc0, !UPT ;  /* 0x0000000304057892 */ /* 0x000fce000f8ec0ff */
[----:B------:R-:W-:Y:S05]  /*0b60*/  BRA.U !UP0, `(.L_x_19) ;  /* 0x0000000508387547 */ /* 0x000fea000b800000 */
[----:B------:R-:W0:Y:S02]  /*0b70*/  LDC.64 R2, c[0x0][0x380] ;  /* 0x0000e000ff027b82 */ /* 0x000e240000000a00 */
[----:B0-----:R-:W-:-:S05]  /*0b80*/  IMAD.WIDE.U32 R2, R6, 0x8, R2 ;  /* 0x0000000806027825 */ /* 0x001fca00078e0002 */
[----:B------:R-:W2:Y:S02]  /*0b90*/  LDG.E.64 R4, desc[UR10][R2.64] ;  /* 0x0000000a02047981 */ /* 0x000ea4000c1e1b00 */
        /* <DEDUP_REMOVED lines=10> */
.L_x_20:
[----:B------:R-:W-:Y:S01]  /*0c40*/  FMUL.FTZ R0, R5, R4 ;  /* 0x0000000405007220 */ /* 0x000fe20000410000 */
[----:B------:R-:W-:-:S03]  /*0c50*/  FMUL.FTZ R4, R4, 0.5 ;  /* 0x3f00000004047820 */ /* 0x000fc60000410000 */
[----:B------:R-:W-:-:S04]  /*0c60*/  FFMA R5, -R0, R0, R5 ;  /* 0x0000000000057223 */ /* 0x000fc80000000105 */
[----:B------:R-:W-:-:S07]  /*0c70*/  FFMA R0, R5, R4, R0 ;  /* 0x0000000405007223 */ /* 0x000fce0000000000 */
.L_x_21:
[----:B------:R-:W2:Y:S01]  /*0c80*/  LDG.E.64 R4, desc[UR10][R2.64+0x8] ;  /* 0x0000080a02047981 */ /* 0x000ea2000c1e1b00 */
[----:B------:R-:W-:Y:S01]  /*0c90*/  FADD R10, R10, R0 ;  /* 0x000000000a0a7221 */ /* 0x000fe20000000000 */
[----:B------:R-:W-:Y:S02]  /*0ca0*/  VIADD R12, R6, 0x1 ;  /* 0x00000001060c7836 */ /* 0x000fe40000000000 */
[----:B--2---:R-:W-:-:S04]  /*0cb0*/  FMUL R5, R5, R5 ;  /* 0x0000000505057220 */ /* 0x004fc80000400000 */
[----:B------:R-:W-:Y:S01]  /*0cc0*/  FFMA R7, R4, R4, R5 ;  /* 0x0000000404077223 */ /* 0x000fe20000000005 */
[----:B------:R-:W-:-:S03]  /*0cd0*/  I2FP.F32.U32 R4, R6 ;  /* 0x0000000600047245 */ /* 0x000fc60000201000 */
[----:B------:R0:W1:Y:S01]  /*0ce0*/  MUFU.RSQ R8, R7 ;  /* 0x0000000700087308 */ /* 0x0000620000001400 */
[----:B------:R-:W-:Y:S01]  /*0cf0*/  IADD3 R5, PT, PT, R7, -0xd000000, RZ ;  /* 0xf300000007057810 */ /* 0x000fe20007ffe0ff */
[----:B------:R-:W-:-:S03]  /*0d00*/  FFMA R11, R4, R0, R11 ;  /* 0x00000000040b7223 */ /* 0x000fc6000000000b */
[----:B------:R-:W-:-:S13]  /*0d10*/  ISETP.GT.U32.AND P0, PT, R5, 0x727fffff, PT ;  /* 0x727fffff0500780c */ /* 0x000fda0003f04070 */
[----:B01----:R-:W-:Y:S05]  /*0d20*/  @!P0 BRA `(.L_x_22) ;  /* 0x0000000000108947 */ /* 0x003fea0003800000 */
[----:B------:R-:W-:Y:S02]  /*0d30*/  MOV R0, R7 ;  /* 0x0000000700007202 */ /* 0x000fe40000000f00 */
[----:B------:R-:W-:-:S07]  /*0d40*/  MOV R4, 0xd60 ;  /* 0x00000d6000047802 */ /* 0x000fce0000000f00 */
[----:B------:R-:W-:Y:S05]  /*0d50*/  CALL.REL.NOINC `($__internal_0_$__cuda_sm20_sqrt_rn_f32_slowpath) ;  /* 0x0000000800107944 */ /* 0x000fea0003c00000 */
[----:B------:R-:W-:Y:S05]  /*0d60*/  BRA `(.L_x_23) ;  /* 0x0000000000107947 */ /* 0x000fea0003800000 */
.L_x_22:
[----:B------:R-:W-:Y:S01]  /*0d70*/  FMUL.FTZ R0, R7, R8 ;  /* 0x0000000807007220 */ /* 0x000fe20000410000 */
[----:B------:R-:W-:-:S03]  /*0d80*/  FMUL.FTZ R4, R8, 0.5 ;  /* 0x3f00000008047820 */ /* 0x000fc60000410000 */
[----:B------:R-:W-:-:S04]  /*0d90*/  FFMA R5, -R0, R0, R7 ;  /* 0x0000000000057223 */ /* 0x000fc80000000107 */
[----:B------:R-:W-:-:S07]  /*0da0*/  FFMA R0, R5, R4, R0 ;  /* 0x0000000405007223 */ /* 0x000fce0000000000 */
.L_x_23:
[----:B------:R-:W2:Y:S01]  /*0db0*/  LDG.E.64 R4, desc[UR10][R2.64+0x10] ;  /* 0x0000100a02047981 */ /* 0x000ea2000c1e1b00 */
[----:B------:R-:W-:Y:S01]  /*0dc0*/  I2FP.F32.U32 R12, R12 ;  /* 0x0000000c000c7245 */ /* 0x000fe20000201000 */
[----:B------:R-:W-:-:S04]  /*0dd0*/  FADD R10, R10, R0 ;  /* 0x000000000a0a7221 */ /* 0x000fc80000000000 */
[----:B------:R-:W-:Y:S01]  /*0de0*/  FFMA R11, R12, R0, R11 ;  /* 0x000000000c0b7223 */ /* 0x000fe2000000000b */
        /* <DEDUP_REMOVED lines=11> */
.L_x_24:
[----:B------:R-:W-:Y:S01]  /*0ea0*/  FMUL.FTZ R0, R5, R8 ;  /* 0x0000000805007220 */ /* 0x000fe20000410000 */
[----:B------:R-:W-:-:S03]  /*0eb0*/  FMUL.FTZ R4, R8, 0.5 ;  /* 0x3f00000008047820 */ /* 0x000fc60000410000 */
[----:B------:R-:W-:-:S04]  /*0ec0*/  FFMA R5, -R0, R0, R5 ;  /* 0x0000000000057223 */ /* 0x000fc80000000105 */
[----:B------:R-:W-:-:S07]  /*0ed0*/  FFMA R0, R5, R4, R0 ;  /* 0x0000000405007223 */ /* 0x000fce0000000000 */
.L_x_25:
[----:B------:R-:W2:Y:S01]  /*0ee0*/  LDG.E.64 R2, desc[UR10][R2.64+0x18] ;  /* 0x0000180a02027981 */ /* 0x000ea2000c1e1b00 */
[----:B------:R-:W-:Y:S01]  /*0ef0*/  I2FP.F32.U32 R12, R12 ;  /* 0x0000000c000c7245 */ /* 0x000fe20000201000 */
[----:B------:R-:W-:-:S04]  /*0f00*/  FADD R13, R10, R0 ;  /* 0x000000000a0d7221 */ /* 0x000fc80000000000 */
[----:B------:R-:W-:Y:S01]  /*0f10*/  FFMA R12, R12, R0, R11 ;  /* 0x000000000c0c7223 */ /* 0x000fe2000000000b */
[----:B------:R-:W-:Y:S01]  /*0f20*/  IADD3 R11, PT, PT, R6, 0x3, RZ ;  /* 0x00000003060b7810 */ /* 0x000fe20007ffe0ff */
[----:B--2---:R-:W-:-:S04]  /*0f30*/  FMUL R5, R3, R3 ;  /* 0x0000000303057220 */ /* 0x004fc80000400000 */
[----:B------:R-:W-:-:S04]  /*0f40*/  FFMA R5, R2, R2, R5 ;  /* 0x0000000202057223 */ /* 0x000fc80000000005 */
[----:B------:R-:W-:Y:S01]  /*0f50*/  VIADD R4, R5, 0xf3000000 ;  /* 0xf300000005047836 */ /* 0x000fe20000000000 */
[----:B------:R0:W1:Y:S04]  /*0f60*/  MUFU.RSQ R8, R5 ;  /* 0x0000000500087308 */ /* 0x0000680000001400 */
[----:B------:R-:W-:-:S13]  /*0f70*/  ISETP.GT.U32.AND P0, PT, R4, 0x727fffff, PT ;  /* 0x727fffff0400780c */ /* 0x000fda0003f04070 */
[----:B01----:R-:W-:Y:S05]  /*0f80*/  @!P0 BRA `(.L_x_26) ;  /* 0x0000000000108947 */ /* 0x003fea0003800000 */
[----:B------:R-:W-:Y:S02]  /*0f90*/  MOV R0, R5 ;  /* 0x0000000500007202 */ /* 0x000fe40000000f00 */
[----:B------:R-:W-:-:S07]  /*0fa0*/  MOV R4, 0xfc0 ;  /* 0x00000fc000047802 */ /* 0x000fce0000000f00 */
[----:B------:R-:W-:Y:S05]  /*0fb0*/  CALL.REL.NOINC `($__internal_0_$__cuda_sm20_sqrt_rn_f32_slowpath) ;  /* 0x0000000400787944 */ /* 0x000fea0003c00000 */
[----:B------:R-:W-:Y:S05]  /*0fc0*/  BRA `(.L_x_27) ;  /* 0x0000000000107947 */ /* 0x000fea0003800000 */
.L_x_26:
[----:B------:R-:W-:Y:S01]  /*0fd0*/  FMUL.FTZ R0, R5, R8 ;  /* 0x0000000805007220 */ /* 0x000fe20000410000 */
[----:B------:R-:W-:-:S03]  /*0fe0*/  FMUL.FTZ R2, R8, 0.5 ;  /* 0x3f00000008027820 */ /* 0x000fc60000410000 */
[----:B------:R-:W-:-:S04]  /*0ff0*/  FFMA R3, -R0, R0, R5 ;  /* 0x0000000000037223 */ /* 0x000fc80000000105 */
[----:B------:R-:W-:-:S07]  /*1000*/  FFMA R0, R3, R2, R0 ;  /* 0x0000000203007223 */ /* 0x000fce0000000000 */
.L_x_27:
[----:B------:R-:W-:Y:S01]  /*1010*/  I2FP.F32.U32 R11, R11 ;  /* 0x0000000b000b7245 */ /* 0x000fe20000201000 */
[----:B------:R-:W-:Y:S01]  /*1020*/  FADD R10, R13, R0 ;  /* 0x000000000d0a7221 */ /* 0x000fe20000000000 */
[----:B------:R-:W-:-:S03]  /*1030*/  IADD3 R6, PT, PT, R6, 0x4, RZ ;  /* 0x0000000406067810 */ /* 0x000fc60007ffe0ff */
[----:B------:R-:W-:-:S07]  /*1040*/  FFMA R11, R11, R0, R12 ;  /* 0x000000000b0b7223 */ /* 0x000fce000000000c */
.L_x_19:
[----:B------:R-:W-:-:S09]  /*1050*/  UISETP.NE.AND UP0, UPT, UR5, URZ, UPT ;  /* 0x000000ff0500728c */ /* 0x000fd2000bf05270 */
[----:B------:R-:W-:Y:S05]  /*1060*/  BRA.U !UP0, `(.L_x_0) ;  /* 0x0000000508047547 */ /* 0x000fea000b800000 */
[----:B------:R-:W-:-:S09]  /*1070*/  UISETP.NE.AND UP0, UPT, UR5, 0x1, UPT ;  /* 0x000000010500788c */ /* 0x000fd2000bf05270 */
        /* <DEDUP_REMOVED lines=14> */
.L_x_29:
[----:B------:R-:W-:Y:S01]  /*1160*/  FMUL.FTZ R0, R5, R4 ;  /* 0x0000000405007220 */ /* 0x000fe20000410000 */
[----:B------:R-:W-:-:S03]  /*1170*/  FMUL.FTZ R4, R4, 0.5 ;  /* 0x3f00000004047820 */ /* 0x000fc60000410000 */
[----:B------:R-:W-:-:S04]  /*1180*/  FFMA R5, -R0, R0, R5 ;  /* 0x0000000000057223 */ /* 0x000fc80000000105 */
[----:B------:R-:W-:-:S07]  /*1190*/  FFMA R0, R5, R4, R0 ;  /* 0x0000000405007223 */ /* 0x000fce0000000000 */
.L_x_30:
        /* <DEDUP_REMOVED lines=15> */
.L_x_31:
[----:B------:R-:W-:Y:S01]  /*1290*/  FMUL.FTZ R0, R5, R8 ;  /* 0x0000000805007220 */ /* 0x000fe20000410000 */
[----:B------:R-:W-:-:S03]  /*12a0*/  FMUL.FTZ R2, R8, 0.5 ;  /* 0x3f00000008027820 */ /* 0x000fc60000410000 */
[----:B------:R-:W-:-:S04]  /*12b0*/  FFMA R3, -R0, R0, R5 ;  /* 0x0000000000037223 */ /* 0x000fc80000000105 */
[----:B------:R-:W-:-:S07]  /*12c0*/  FFMA R0, R3, R2, R0 ;  /* 0x0000000203007223 */ /* 0x000fce0000000000 */
.L_x_32:
[----:B------:R-:W-:Y:S01]  /*12d0*/  I2FP.F32.U32 R11, R11 ;  /* 0x0000000b000b7245 */ /* 0x000fe20000201000 */
[----:B------:R-:W-:Y:S01]  /*12e0*/  FADD R10, R13, R0 ;  /* 0x000000000d0a7221 */ /* 0x000fe20000000000 */
[----:B------:R-:W-:-:S03]  /*12f0*/  IADD3 R6, PT, PT, R6, 0x2, RZ ;  /* 0x0000000206067810 */ /* 0x000fc60007ffe0ff */
[----:B------:R-:W-:-:S07]  /*1300*/  FFMA R11, R11, R0, R12 ;  /* 0x000000000b0b7223 */ /* 0x000fce000000000c */
.L_x_28:
[----:B------:R-:W-:-:S04]  /*1310*/  ULOP3.LUT UR4, UR4, 0x1, URZ, 0xc0, !UPT ;  /* 0x0000000104047892 */ /* 0x000fc8000f8ec0ff */
[----:B------:R-:W-:-:S09]  /*1320*/  UISETP.NE.U32.AND UP0, UPT, UR4, 0x1, UPT ;  /* 0x000000010400788c */ /* 0x000fd2000bf05070 */
[----:B------:R-:W-:Y:S05]  /*1330*/  BRA.U UP0, `(.L_x_0) ;  /* 0x0000000100507547 */ /* 0x000fea000b800000 */
[----:B------:R-:W0:Y:S02]  /*1340*/  LDC.64 R2, c[0x0][0x380] ;  /* 0x0000e000ff027b82 */ /* 0x000e240000000a00 */
[----:B0-----:R-:W-:-:S06]  /*1350*/  IMAD.WIDE.U32 R2, R6, 0x8, R2 ;  /* 0x0000000806027825 */ /* 0x001fcc00078e0002 */
[----:B------:R-:W2:Y:S02]  /*1360*/  LDG.E.64 R2, desc[UR10][R2.64] ;  /* 0x0000000a02027981 */ /* 0x000ea4000c1e1b00 */
        /* <DEDUP_REMOVED lines=10> */
.L_x_33:
[----:B------:R-:W-:Y:S01]  /*1410*/  FMUL.FTZ R0, R5, R4 ;  /* 0x0000000405007220 */ /* 0x000fe20000410000 */
[----:B------:R-:W-:-:S03]  /*1420*/  FMUL.FTZ R2, R4, 0.5 ;  /* 0x3f00000004027820 */ /* 0x000fc60000410000 */
[----:B------:R-:W-:-:S04]  /*1430*/  FFMA R3, -R0, R0, R5 ;  /* 0x0000000000037223 */ /* 0x000fc80000000105 */
[----:B------:R-:W-:-:S07]  /*1440*/  FFMA R0, R3, R2, R0 ;  /* 0x0000000203007223 */ /* 0x000fce0000000000 */
.L_x_34:
[----:B------:R-:W-:Y:S01]  /*1450*/  I2FP.F32.U32 R6, R6 ;  /* 0x0000000600067245 */ /* 0x000fe20000201000 */
[----:B------:R-:W-:-:S04]  /*1460*/  FADD R10, R10, R0 ;  /* 0x000000000a0a7221 */ /* 0x000fc80000000000 */
[----:B------:R-:W-:-:S07]  /*1470*/  FFMA R11, R6, R0, R11 ;  /* 0x00000000060b7223 */ /* 0x000fce000000000b */
.L_x_0:
[----:B------:R-:W0:Y:S01]  /*1480*/  MUFU.RCP R3, R10 ;  /* 0x0000000a00037308 */ /* 0x000e220000001000 */
[----:B------:R-:W-:-:S07]  /*1490*/  FSETP.GT.AND P2, PT, R10, 9.9999999747524270788e-07, PT ;  /* 0x358637bd0a00780b */ /* 0x000fce0003f44000 */
[----:B------:R-:W1:Y:S01]  /*14a0*/  FCHK P0, R11, R10 ;  /* 0x0000000a0b007302 */ /* 0x000e620000000000 */
[----:B0-----:R-:W-:-:S04]  /*14b0*/  FFMA R0, R3, -R10, 1 ;  /* 0x3f80000003007423 */ /* 0x001fc8000000080a */
[----:B------:R-:W-:-:S04]  /*14c0*/  FFMA R0, R3, R0, R3 ;  /* 0x0000000003007223 */ /* 0x000fc80000000003 */
[----:B------:R-:W-:-:S04]  /*14d0*/  FFMA R2, R0, R11, RZ ;  /* 0x0000000b00027223 */ /* 0x000fc800000000ff */
[----:B------:R-:W-:-:S04]  /*14e0*/  FFMA R3, R2, -R10, R11 ;  /* 0x8000000a02037223 */ /* 0x000fc8000000000b */
[----:B------:R-:W-:Y:S01]  /*14f0*/  FFMA R0, R0, R3, R2 ;  /* 0x0000000300007223 */ /* 0x000fe20000000002 */
[----:B-1----:R-:W-:Y:S06]  /*1500*/  @!P0 BRA `(.L_x_35) ;  /* 0x0000000000148947 */ /* 0x002fec0003800000 */
[----:B------:R-:W-:Y:S02]  /*1510*/  MOV R0, R11 ;  /* 0x0000000b00007202 */ /* 0x000fe40000000f00 */
[----:B------:R-:W-:Y:S02]  /*1520*/  MOV R3, R10 ;  /* 0x0000000a00037202 */ /* 0x000fe40000000f00 */
[----:B------:R-:W-:-:S07]  /*1530*/  MOV R2, 0x1550 ;  /* 0x0000155000027802 */ /* 0x000fce0000000f00 */
[----:B------:R-:W-:Y:S05]  /*1540*/  CALL.REL.NOINC `($__internal_1_$__cuda_sm3x_div_rn_noftz_f32_slowpath) ;  /* 0x0000000000707944 */ /* 0x000fea0003c00000 */
[----:B------:R-:W-:-:S07]  /*1550*/  MOV R0, R5 ;  /* 0x0000000500007202 */ /* 0x000fce0000000f00 */
.L_x_35:
[----:B------:R-:W0:Y:S01]  /*1560*/  LDC.64 R2, c[0x0][0x388] ;  /* 0x0000e200ff027b82 */ /* 0x000e220000000a00 */
[----:B------:R-:W-:-:S05]  /*1570*/  FSEL R5, R0, RZ, P2 ;  /* 0x000000ff00057208 */ /* 0x000fca0001000000 */
[----:B0-----:R-:W-:Y:S01]  /*1580*/  STG.E desc[UR10][R2.64], R5 ;  /* 0x0000000502007986 */ /* 0x001fe2000c10190a */
[----:B------:R-:W-:Y:S05]  /*1590*/  EXIT ;  /* 0x000000000000794d */ /* 0x000fea0003800000 */
        .weak           $__internal_0_$__cuda_sm20_sqrt_rn_f32_slowpath
        .type           $__internal_0_$__cuda_sm20_sqrt_rn_f32_slowpath,@function
        .size           $__internal_0_$__cuda_sm20_sqrt_rn_f32_slowpath,($__internal_1_$__cuda_sm3x_div_rn_noftz_f32_slowpath - $__internal_0_$__cuda_sm20_sqrt_rn_f32_slowpath)
$__internal_0_$__cuda_sm20_sqrt_rn_f32_slowpath:
[----:B------:R-:W-:-:S13]  /*15a0*/  LOP3.LUT P0, RZ, R0, 0x7fffffff, RZ, 0xc0, !PT ;  /* 0x7fffffff00ff7812 */ /* 0x000fda000780c0ff */
[----:B------:R-:W-:Y:S01]  /*15b0*/  @!P0 IMAD.MOV.U32 R7, RZ, RZ, R0 ;  /* 0x000000ffff078224 */ /* 0x000fe200078e0000 */
[----:B------:R-:W-:Y:S06]  /*15c0*/  @!P0 BRA `(.L_x_36) ;  /* 0x0000000000448947 */ /* 0x000fec0003800000 */
[----:B------:R-:W-:-:S13]  /*15d0*/  FSETP.GEU.FTZ.AND P0, PT, R0, RZ, PT ;  /* 0x000000ff0000720b */ /* 0x000fda0003f1e000 */
[----:B------:R-:W-:Y:S01]  /*15e0*/  @!P0 MOV R7, 0x7fffffff ;  /* 0x7fffffff00078802 */ /* 0x000fe20000000f00 */
[----:B------:R-:W-:Y:S06]  /*15f0*/  @!P0 BRA `(.L_x_36) ;  /* 0x0000000000388947 */ /* 0x000fec0003800000 */
[----:B------:R-:W-:-:S13]  /*1600*/  FSETP.GTU.FTZ.AND P0, PT, |R0|, +INF , PT ;  /* 0x7f8000000000780b */ /* 0x000fda0003f1c200 */
[----:B------:R-:W-:Y:S01]  /*1610*/  @P0 FADD.FTZ R7, R0, 1 ;  /* 0x3f80000000070421 */ /* 0x000fe20000010000 */
[----:B------:R-:W-:Y:S06]  /*1620*/  @P0 BRA `(.L_x_36) ;  /* 0x00000000002c0947 */ /* 0x000fec0003800000 */
[----:B------:R-:W-:-:S13]  /*1630*/  FSETP.NEU.FTZ.AND P0, PT, |R0|, +INF , PT ;  /* 0x7f8000000000780b */ /* 0x000fda0003f1d200 */
[----:B------:R-:W-:Y:S01]  /*1640*/  @!P0 MOV R7, R0 ;  /* 0x0000000000078202 */ /* 0x000fe20000000f00 */
[----:B------:R-:W-:Y:S06]  /*1650*/  @!P0 BRA `(.L_x_36) ;  /* 0x0000000000208947 */ /* 0x000fec0003800000 */
[----:B------:R-:W-:-:S04]  /*1660*/  FFMA R5, R0, 1.84467440737095516160e+19, RZ ;  /* 0x5f80000000057823 */ /* 0x000fc800000000ff */
[----:B------:R-:W0:Y:S02]  /*1670*/  MUFU.RSQ R8, R5 ;  /* 0x0000000500087308 */ /* 0x000e240000001400 */
[----:B0-----:R-:W-:Y:S01]  /*1680*/  FMUL.FTZ R0, R5, R8 ;  /* 0x0000000805007220 */ /* 0x001fe20000410000 */
[----:B------:R-:W-:-:S03]  /*1690*/  FMUL.FTZ R9, R8, 0.5 ;  /* 0x3f00000008097820 */ /* 0x000fc60000410000 */
[----:B------:R-:W-:-:S04]  /*16a0*/  FADD.FTZ R7, -R0, -RZ ;  /* 0x800000ff00077221 */ /* 0x000fc80000010100 */
[----:B------:R-:W-:-:S04]  /*16b0*/  FFMA R7, R0, R7, R5 ;  /* 0x0000000700077223 */ /* 0x000fc80000000005 */
[----:B------:R-:W-:-:S04]  /*16c0*/  FFMA R7, R7, R9, R0 ;  /* 0x0000000907077223 */ /* 0x000fc80000000000 */
[----:B------:R-:W-:-:S07]  /*16d0*/  FMUL.FTZ R7, R7, 2.3283064365386962891e-10 ;  /* 0x2f80000007077820 */ /* 0x000fce0000410000 */
.L_x_36:
[----:B------:R-:W-:Y:S01]  /*16e0*/  HFMA2 R5, -RZ, RZ, 0, 0 ;  /* 0x00000000ff057431 */ /* 0x000fe200000001ff */
[----:B------:R-:W-:-:S03]  /*16f0*/  MOV R0, R7 ;  /* 0x0000000700007202 */ /* 0x000fc60000000f00 */
[----:B------:R-:W-:Y:S05]  /*1700*/  RET.REL.NODEC R4 `(_Z23computeSpectralCentroidP6float2Pfi) ;  /* 0xffffffe8043c7950 */ /* 0x000fea0003c3ffff */
        .weak           $__internal_1_$__cuda_sm3x_div_rn_noftz_f32_slowpath
        .type           $__internal_1_$__cuda_sm3x_div_rn_noftz_f32_slowpath,@function
        .size           $__internal_1_$__cuda_sm3x_div_rn_noftz_f32_slowpath,(.L_x_47 - $__internal_1_$__cuda_sm3x_div_rn_noftz_f32_slowpath)
$__internal_1_$__cuda_sm3x_div_rn_noftz_f32_slowpath:
[----:B------:R-:W-:Y:S02]  /*1710*/  SHF.R.U32.HI R5, RZ, 0x17, R3 ;  /* 0x00000017ff057819 */ /* 0x000fe40000011603 */
[----:B------:R-:W-:Y:S02]  /*1720*/  SHF.R.U32.HI R4, RZ, 0x17, R0 ;  /* 0x00000017ff047819 */ /* 0x000fe40000011600 */
[----:B------:R-:W-:Y:S02]  /*1730*/  LOP3.LUT R10, R5, 0xff, RZ, 0xc0, !PT ;  /* 0x000000ff050a7812 */ /* 0x000fe400078ec0ff */
[----:B------:R-:W-:-:S03]  /*1740*/  LOP3.LUT R8, R4, 0xff, RZ, 0xc0, !PT ;  /* 0x000000ff04087812 */ /* 0x000fc600078ec0ff */
[----:B------:R-:W-:Y:S01]  /*1750*/  VIADD R6, R10, 0xffffffff ;  /* 0xffffffff0a067836 */ /* 0x000fe20000000000 */
[----:B------:R-:W-:-:S04]  /*1760*/  IADD3 R5, PT, PT, R8, -0x1, RZ ;  /* 0xffffffff08057810 */ /* 0x000fc80007ffe0ff */
[----:B------:R-:W-:-:S04]  /*1770*/  ISETP.GT.U32.AND P0, PT, R6, 0xfd, PT ;  /* 0x000000fd0600780c */ /* 0x000fc80003f04070 */
[----:B------:R-:W-:-:S13]  /*1780*/  ISETP.GT.U32.OR P0, PT, R5, 0xfd, P0 ;  /* 0x000000fd0500780c */ /* 0x000fda0000704470 */
[----:B------:R-:W-:Y:S01]  /*1790*/  @!P0 MOV R4, RZ ;  /* 0x000000ff00048202 */ /* 0x000fe20000000f00 */
[----:B------:R-:W-:Y:S06]  /*17a0*/  @!P0 BRA `(.L_x_37) ;  /* 0x00000000005c8947 */ /* 0x000fec0003800000 */
[----:B------:R-:W-:Y:S02]  /*17b0*/  FSETP.GTU.FTZ.AND P0, PT, |R0|, +INF , PT ;  /* 0x7f8000000000780b */ /* 0x000fe40003f1c200 */
[----:B------:R-:W-:-:S04]  /*17c0*/  FSETP.GTU.FTZ.AND P1, PT, |R3|, +INF , PT ;  /* 0x7f8000000300780b */ /* 0x000fc80003f3c200 */
[----:B------:R-:W-:-:S13]  /*17d0*/  PLOP3.LUT P0, PT, P0, P1, PT, 0xf8, 0x8f ;  /* 0x00000000008f781c */ /* 0x000fda0000703f70 */
[----:B------:R-:W-:Y:S05]  /*17e0*/  @P0 BRA `(.L_x_38) ;  /* 0x0000000400440947 */ /* 0x000fea0003800000 */
[----:B------:R-:W-:-:S13]  /*17f0*/  LOP3.LUT P0, RZ, R3, 0x7fffffff, R0, 0xc8, !PT ;  /* 0x7fffffff03ff7812 */ /* 0x000fda000780c800 */
[----:B------:R-:W-:Y:S05]  /*1800*/  @!P0 BRA `(.L_x_39) ;  /* 0x0000000400348947 */ /* 0x000fea0003800000 */
[C---:B------:R-:W-:Y:S02]  /*1810*/  FSETP.NEU.FTZ.AND P3, PT, |R0|.reuse, +INF , PT ;  /* 0x7f8000000000780b */ /* 0x040fe40003f7d200 */
[----:B------:R-:W-:Y:S02]  /*1820*/  FSETP.NEU.FTZ.AND P1, PT, |R3|, +INF , PT ;  /* 0x7f8000000300780b */ /* 0x000fe40003f3d200 */
[----:B------:R-:W-:-:S11]  /*1830*/  FSETP.NEU.FTZ.AND P0, PT, |R0|, +INF , PT ;  /* 0x7f8000000000780b */ /* 0x000fd60003f1d200 */
[----:B------:R-:W-:Y:S05]  /*1840*/  @!P1 BRA !P3, `(.L_x_39) ;  /* 0x0000000400249947 */ /* 0x000fea0005800000 */
[----:B------:R-:W-:-:S04]  /*1850*/  LOP3.LUT P3, RZ, R0, 0x7fffffff, RZ, 0xc0, !PT ;  /* 0x7fffffff00ff7812 */ /* 0x000fc8000786c0ff */
[----:B------:R-:W-:-:S13]  /*1860*/  PLOP3.LUT P1, PT, P1, P3, PT, 0x2f, 0xf2 ;  /* 0x0000000000f2781c */ /* 0x000fda0000f26577 */
[----:B------:R-:W-:Y:S05]  /*1870*/  @P1 BRA `(.L_x_40) ;  /* 0x0000000400101947 */ /* 0x000fea0003800000 */
[----:B------:R-:W-:-:S04]  /*1880*/  LOP3.LUT P1, RZ, R3, 0x7fffffff, RZ, 0xc0, !PT ;  /* 0x7fffffff03ff7812 */ /* 0x000fc8000782c0ff */
[----:B------:R-:W-:-:S13]  /*1890*/  PLOP3.LUT P0, PT, P0, P1, PT, 0x2f, 0xf2 ;  /* 0x0000000000f2781c */ /* 0x000fda0000702577 */
[----:B------:R-:W-:Y:S05]  /*18a0*/  @P0 BRA `(.L_x_41) ;  /* 0x0000000000f80947 */ /* 0x000fea0003800000 */
[----:B------:R-:W-:Y:S02]  /*18b0*/  ISETP.GE.AND P0, PT, R5, RZ, PT ;  /* 0x000000ff0500720c */ /* 0x000fe40003f06270 */
[----:B------:R-:W-:-:S11]  /*18c0*/  ISETP.GE.AND P1, PT, R6, RZ, PT ;  /* 0x000000ff0600720c */ /* 0x000fd60003f26270 */
[----:B------:R-:W-:Y:S01]  /*18d0*/  @P0 MOV R4, RZ ;  /* 0x000000ff00040202 */ /* 0x000fe20000000f00 */
[----:B------:R-:W-:Y:S01]  /*18e0*/  @!P0 FFMA R0, R0, 1.84467440737095516160e+19, RZ ;  /* 0x5f80000000008823 */ /* 0x000fe200000000ff */
[----:B------:R-:W-:Y:S01]  /*18f0*/  @!P0 MOV R4, 0xffffffc0 ;  /* 0xffffffc000048802 */ /* 0x000fe20000000f00 */
[----:B------:R-:W-:-:S04]  /*1900*/  @!P1 FFMA R3, R3, 1.84467440737095516160e+19, RZ ;  /* 0x5f80000003039823 */ /* 0x000fc800000000ff */
[----:B------:R-:W-:-:S07]  /*1910*/  @!P1 VIADD R4, R4, 0x40 ;  /* 0x0000004004049836 */ /* 0x000fce0000000000 */
.L_x_37:
[----:B------:R-:W-:-:S04]  /*1920*/  LEA R6, R10, 0xc0800000, 0x17 ;  /* 0xc08000000a067811 */ /* 0x000fc800078eb8ff */
[----:B------:R-:W-:Y:S02]  /*1930*/  IADD3 R6, PT, PT, -R6, R3, RZ ;  /* 0x0000000306067210 */ /* 0x000fe40007ffe1ff */
[----:B------:R-:W-:Y:S02]  /*1940*/  IADD3 R3, PT, PT, R8, -0x7f, RZ ;  /* 0xffffff8108037810 */ /* 0x000fe40007ffe0ff */
[----:B------:R-:W0:Y:S01]  /*1950*/  MUFU.RCP R5, R6 ;  /* 0x0000000600057308 */ /* 0x000e220000001000 */
[----:B------:R-:W-:Y:S02]  /*1960*/  FADD.FTZ R7, -R6, -RZ ;  /* 0x800000ff06077221 */ /* 0x000fe40000010100 */
[C---:B------:R-:W-:Y:S01]  /*1970*/  IMAD R0, R3.reuse, -0x800000, R0 ;  /* 0xff80000003007824 */ /* 0x040fe200078e0200 */
[----:B------:R-:W-:-:S04]  /*1980*/  IADD3 R3, PT, PT, R3, 0x7f, -R10 ;  /* 0x0000007f03037810 */ /* 0x000fc80007ffe80a */
[----:B------:R-:W-:Y:S01]  /*1990*/  IADD3 R3, PT, PT, R3, R4, RZ ;  /* 0x0000000403037210 */ /* 0x000fe20007ffe0ff */
[----:B0-----:R-:W-:-:S04]  /*19a0*/  FFMA R8, R5, R7, 1 ;  /* 0x3f80000005087423 */ /* 0x001fc80000000007 */
[----:B------:R-:W-:-:S04]  /*19b0*/  FFMA R12, R5, R8, R5 ;  /* 0x00000008050c7223 */ /* 0x000fc80000000005 */
[----:B------:R-:W-:-:S04]  /*19c0*/  FFMA R5, R0, R12, RZ ;  /* 0x0000000c00057223 */ /* 0x000fc800000000ff */
[----:B------:R-:W-:-:S04]  /*19d0*/  FFMA R8, R7, R5, R0 ;  /* 0x0000000507087223 */ /* 0x000fc80000000000 */
[----:B------:R-:W-:-:S04]  /*19e0*/  FFMA R9, R12, R8, R5 ;  /* 0x000000080c097223 */ /* 0x000fc80000000005 */
[----:B------:R-:W-:-:S04]  /*19f0*/  FFMA R8, R7, R9, R0 ;  /* 0x0000000907087223 */ /* 0x000fc80000000000 */
[----:B------:R-:W-:-:S05]  /*1a00*/  FFMA R5, R12, R8, R9 ;  /* 0x000000080c057223 */ /* 0x000fca0000000009 */
[----:B------:R-:W-:-:S04]  /*1a10*/  SHF.R.U32.HI R0, RZ, 0x17, R5 ;  /* 0x00000017ff007819 */ /* 0x000fc80000011605 */
[----:B------:R-:W-:-:S04]  /*1a20*/  LOP3.LUT R0, R0, 0xff, RZ, 0xc0, !PT ;  /* 0x000000ff00007812 */ /* 0x000fc800078ec0ff */
[----:B------:R-:W-:-:S05]  /*1a30*/  IADD3 R6, PT, PT, R0, R3, RZ ;  /* 0x0000000300067210 */ /* 0x000fca0007ffe0ff */
[----:B------:R-:W-:-:S05]  /*1a40*/  VIADD R0, R6, 0xffffffff ;  /* 0xffffffff06007836 */ /* 0x000fca0000000000 */
[----:B------:R-:W-:-:S13]  /*1a50*/  ISETP.GE.U32.AND P0, PT, R0, 0xfe, PT ;  /* 0x000000fe0000780c */ /* 0x000fda0003f06070 */
[----:B------:R-:W-:Y:S05]  /*1a60*/  @!P0 BRA `(.L_x_42) ;  /* 0x0000000000808947 */ /* 0x000fea0003800000 */
[----:B------:R-:W-:-:S13]  /*1a70*/  ISETP.GT.AND P0, PT, R6, 0xfe, PT ;  /* 0x000000fe0600780c */ /* 0x000fda0003f04270 */
[----:B------:R-:W-:Y:S05]  /*1a80*/  @P0 BRA `(.L_x_43) ;  /* 0x00000000006c0947 */ /* 0x000fea0003800000 */
[----:B------:R-:W-:-:S13]  /*1a90*/  ISETP.GE.AND P0, PT, R6, 0x1, PT ;  /* 0x000000010600780c */ /* 0x000fda0003f06270 */
[----:B------:R-:W-:Y:S05]  /*1aa0*/  @P0 BRA `(.L_x_44) ;  /* 0x0000000000980947 */ /* 0x000fea0003800000 */
[----:B------:R-:W-:Y:S02]  /*1ab0*/  ISETP.GE.AND P0, PT, R6, -0x18, PT ;  /* 0xffffffe80600780c */ /* 0x000fe40003f06270 */
[----:B------:R-:W-:-:S11]  /*1ac0*/  LOP3.LUT R5, R5, 0x80000000, RZ, 0xc0, !PT ;  /* 0x8000000005057812 */ /* 0x000fd600078ec0ff */
[----:B------:R-:W-:Y:S05]  /*1ad0*/  @!P0 BRA `(.L_x_44) ;  /* 0x00000000008c8947 */ /* 0x000fea0003800000 */
[-CC-:B------:R-:W-:Y:S01]  /*1ae0*/  FFMA.RZ R0, R12, R8.reuse, R9.reuse ;  /* 0x000000080c007223 */ /* 0x180fe2000000c009 */
[----:B------:R-:W-:Y:S01]  /*1af0*/  IADD3 R7, PT, PT, R6, 0x20, RZ ;  /* 0x0000002006077810 */ /* 0x000fe20007ffe0ff */
[-CC-:B------:R-:W-:Y:S01]  /*1b00*/  FFMA.RM R3, R12, R8.reuse, R9.reuse ;  /* 0x000000080c037223 */ /* 0x180fe20000004009 */
[----:B------:R-:W-:Y:S02]  /*1b10*/  ISETP.NE.AND P3, PT, R6, RZ, PT ;  /* 0x000000ff0600720c */ /* 0x000fe40003f65270 */
[----:B------:R-:W-:Y:S01]  /*1b20*/  LOP3.LUT R4, R0, 0x7fffff, RZ, 0xc0, !PT ;  /* 0x007fffff00047812 */ /* 0x000fe200078ec0ff */
[----:B------:R-:W-:Y:S01]  /*1b30*/  FFMA.RP R0, R12, R8, R9 ;  /* 0x000000080c007223 */ /* 0x000fe20000008009 */
[----:B------:R-:W-:Y:S02]  /*1b40*/  ISETP.NE.AND P1, PT, R6, RZ, PT ;  /* 0x000000ff0600720c */ /* 0x000fe40003f25270 */
[----:B------:R-:W-:Y:S02]  /*1b50*/  LOP3.LUT R4, R4, 0x800000, RZ, 0xfc, !PT ;  /* 0x0080000004047812 */ /* 0x000fe400078efcff */
[----:B------:R-:W-:-:S02]  /*1b60*/  IADD3 R6, PT, PT, -R6, RZ, RZ ;  /* 0x000000ff06067210 */ /* 0x000fc40007ffe1ff */
[----:B------:R-:W-:Y:S02]  /*1b70*/  SHF.L.U32 R7, R4, R7, RZ ;  /* 0x0000000704077219 */ /* 0x000fe400000006ff */
[----:B------:R-:W-:Y:S02]  /*1b80*/  FSETP.NEU.FTZ.AND P0, PT, R0, R3, PT ;  /* 0x000000030000720b */ /* 0x000fe40003f1d000 */
[----:B------:R-:W-:Y:S02]  /*1b90*/  SEL R3, R6, RZ, P3 ;  /* 0x000000ff06037207 */ /* 0x000fe40001800000 */
[----:B------:R-:W-:Y:S02]  /*1ba0*/  ISETP.NE.AND P1, PT, R7, RZ, P1 ;  /* 0x000000ff0700720c */ /* 0x000fe40000f25270 */
[----:B------:R-:W-:Y:S02]  /*1bb0*/  SHF.R.U32.HI R3, RZ, R3, R4 ;  /* 0x00000003ff037219 */ /* 0x000fe40000011604 */
[----:B------:R-:W-:-:S02]  /*1bc0*/  PLOP3.LUT P0, PT, P0, P1, PT, 0xf8, 0x8f ;  /* 0x00000000008f781c */ /* 0x000fc40000703f70 */
[----:B------:R-:W-:Y:S02]  /*1bd0*/  SHF.R.U32.HI R7, RZ, 0x1, R3 ;  /* 0x00000001ff077819 */ /* 0x000fe40000011603 */
[----:B------:R-:W-:-:S04]  /*1be0*/  SEL R0, RZ, 0x1, !P0 ;  /* 0x00000001ff007807 */ /* 0x000fc80004000000 */
[----:B------:R-:W-:-:S04]  /*1bf0*/  LOP3.LUT R0, R0, 0x1, R7, 0xf8, !PT ;  /* 0x0000000100007812 */ /* 0x000fc800078ef807 */
[----:B------:R-:W-:-:S04]  /*1c00*/  LOP3.LUT R0, R0, R3, RZ, 0xc0, !PT ;  /* 0x0000000300007212 */ /* 0x000fc800078ec0ff */
[----:B------:R-:W-:-:S04]  /*1c10*/  IADD3 R0, PT, PT, R7, R0, RZ ;  /* 0x0000000007007210 */ /* 0x000fc80007ffe0ff */
[----:B------:R-:W-:Y:S01]  /*1c20*/  LOP3.LUT R5, R0, R5, RZ, 0xfc, !PT ;  /* 0x0000000500057212 */ /* 0x000fe200078efcff */
[----:B------:R-:W-:Y:S06]  /*1c30*/  BRA `(.L_x_44) ;  /* 0x0000000000347947 */ /* 0x000fec0003800000 */
.L_x_43:
[----:B------:R-:W-:-:S04]  /*1c40*/  LOP3.LUT R5, R5, 0x80000000, RZ, 0xc0, !PT ;  /* 0x8000000005057812 */ /* 0x000fc800078ec0ff */
[----:B------:R-:W-:Y:S01]  /*1c50*/  LOP3.LUT R5, R5, 0x7f800000, RZ, 0xfc, !PT ;  /* 0x7f80000005057812 */ /* 0x000fe200078efcff */
[----:B------:R-:W-:Y:S06]  /*1c60*/  BRA `(.L_x_44) ;  /* 0x0000000000287947 */ /* 0x000fec0003800000 */
.L_x_42:
[----:B------:R-:W-:Y:S01]  /*1c70*/  LEA R5, R3, R5, 0x17 ;  /* 0x0000000503057211 */ /* 0x000fe200078eb8ff */
[----:B------:R-:W-:Y:S06]  /*1c80*/  BRA `(.L_x_44) ;  /* 0x0000000000207947 */ /* 0x000fec0003800000 */
.L_x_41:
[----:B------:R-:W-:-:S04]  /*1c90*/  LOP3.LUT R0, R3, 0x80000000, R0, 0x48, !PT ;  /* 0x8000000003007812 */ /* 0x000fc800078e4800 */
[----:B------:R-:W-:Y:S01]  /*1ca0*/  LOP3.LUT R5, R0, 0x7f800000, RZ, 0xfc, !PT ;  /* 0x7f80000000057812 */ /* 0x000fe200078efcff */
[----:B------:R-:W-:Y:S06]  /*1cb0*/  BRA `(.L_x_44) ;  /* 0x0000000000147947 */ /* 0x000fec0003800000 */
.L_x_40:
[----:B------:R-:W-:Y:S01]  /*1cc0*/  LOP3.LUT R5, R3, 0x80000000, R0, 0x48, !PT ;  /* 0x8000000003057812 */ /* 0x000fe200078e4800 */
[----:B------:R-:W-:Y:S06]  /*1cd0*/  BRA `(.L_x_44) ;  /* 0x00000000000c7947 */ /* 0x000fec0003800000 */
.L_x_39:
[----:B------:R-:W0:Y:S01]  /*1ce0*/  MUFU.RSQ R5, -QNAN ;  /* 0xffc0000000057908 */ /* 0x000e220000001400 */
[----:B------:R-:W-:Y:S05]  /*1cf0*/  BRA `(.L_x_44) ;  /* 0x0000000000047947 */ /* 0x000fea0003800000 */
.L_x_38:
[----:B------:R-:W-:-:S07]  /*1d00*/  FADD.FTZ R5, R0, R3 ;  /* 0x0000000300057221 */ /* 0x000fce0000010000 */
.L_x_44:
[----:B------:R-:W-:-:S04]  /*1d10*/  HFMA2 R3, -RZ, RZ, 0, 0 ;  /* 0x00000000ff037431 */ /* 0x000fc800000001ff */
[----:B0-----:R-:W-:Y:S05]  /*1d20*/  RET.REL.NODEC R2 `(_Z23computeSpectralCentroidP6float2Pfi) ;  /* 0xffffffe002b47950 */ /* 0x001fea0003c3ffff */
.L_x_45:
[----:B------:R-:W-:-:S00]  /*1d30*/  BRA `(.L_x_45) ;  /* 0xfffffffc00fc7947 */ /* 0x000fc0000383ffff */
[----:B------:R-:W-:-:S00]  /*1d40*/  NOP ;  /* 0x0000000000007918 */ /* 0x000fc00000000000 */
        /* <DEDUP_REMOVED lines=11> */
.L_x_47:


//--------------------- .nv.shared.reserved.0     --------------------------
	.section	.nv.shared.reserved.0,"aw",@nobits
	.weak		__nv_reservedSMEM_offset_0_alias
	.size		__nv_reservedSMEM_offset_0_alias, 0, 64
	.other		__nv_reservedSMEM_offset_0_alias,@"STO_CUDA_RESERVED_SHARED STV_DEFAULT"
__nv_reservedSMEM_offset_0_alias:
	.zero		0
	.zero		64


//--------------------- .nv.constant0._Z23computeSpectralCentroidP6float2Pfi --------------------------
	.section	.nv.constant0._Z23computeSpectralCentroidP6float2Pfi,"a",@progbits
	.sectionflags	@""
	.align	4
.nv.constant0._Z23computeSpectralCentroidP6float2Pfi:
	.zero		916


//--------------------- SYMBOLS --------------------------

	.type		.nv.reservedSmem.offset0,@object
	.size		.nv.reservedSmem.offset0,0x4
